	.headerflags	@"EF_CUDA_TEXMODE_UNIFIED EF_CUDA_64BIT_ADDRESS EF_CUDA_ACCELERATORS EF_CUDA_SM90 EF_CUDA_VIRTUAL_SM(EF_CUDA_SM90)"
	.elftype	@"ET_EXEC"


//--------------------- .nv.info                  --------------------------
	.section	.nv.info,"",@"SHT_CUDA_INFO"
	.align	4


	//----- nvinfo : EIATTR_REGCOUNT
	.align		4
        /*0000*/ 	.byte	0x04, 0x2f
        /*0002*/ 	.short	(.L_1 - .L_0)
	.align		4
.L_0:
        /*0004*/ 	.word	index@(triton_poi_fused_convolution_relu_threshold_backward_19)
        /*0008*/ 	.word	0x00000010


	//----- nvinfo : EIATTR_MIN_STACK_SIZE
	.align		4
.L_1:
        /*000c*/ 	.byte	0x04, 0x12
        /*000e*/ 	.short	(.L_3 - .L_2)
	.align		4
.L_2:
        /*0010*/ 	.word	index@(triton_poi_fused_convolution_relu_threshold_backward_19)
        /*0014*/ 	.word	0x00000000


	//----- nvinfo : EIATTR_FRAME_SIZE
	.align		4
.L_3:
        /*0018*/ 	.byte	0x04, 0x11
        /*001a*/ 	.short	(.L_5 - .L_4)
	.align		4
.L_4:
        /*001c*/ 	.word	index@(triton_poi_fused_convolution_relu_threshold_backward_19)
        /*0020*/ 	.word	0x00000000


	//----- nvinfo : EIATTR_MIN_STACK_SIZE
	.align		4
.L_5:
        /*0024*/ 	.byte	0x04, 0x12
        /*0026*/ 	.short	(.L_7 - .L_6)
	.align		4
.L_6:
        /*0028*/ 	.word	index@(triton_poi_fused_convolution_relu_threshold_backward_19)
        /*002c*/ 	.word	0x00000000
.L_7:


//--------------------- .nv.info.triton_poi_fused_convolution_relu_threshold_backward_19 --------------------------
	.section	.nv.info.triton_poi_fused_convolution_relu_threshold_backward_19,"",@"SHT_CUDA_INFO"
	.sectionflags	@""
	.align	4


	//----- nvinfo : EIATTR_CUDA_API_VERSION
	.align		4
        /*0000*/ 	.byte	0x04, 0x37
        /*0002*/ 	.short	(.L_9 - .L_8)
.L_8:
        /*0004*/ 	.word	0x0000007c


	//----- nvinfo : EIATTR_KPARAM_INFO
	.align		4
.L_9:
        /*0008*/ 	.byte	0x04, 0x17
        /*000a*/ 	.short	(.L_11 - .L_10)
.L_10:
        /*000c*/ 	.word	0x00000000
        /*0010*/ 	.short	0x0003
        /*0012*/ 	.short	0x0018
        /*0014*/ 	.byte	0x00, 0xf0, 0x11, 0x00


	//----- nvinfo : EIATTR_KPARAM_INFO
	.align		4
.L_11:
        /*0018*/ 	.byte	0x04, 0x17
        /*001a*/ 	.short	(.L_13 - .L_12)
.L_12:
        /*001c*/ 	.word	0x00000000
        /*0020*/ 	.short	0x0002
        /*0022*/ 	.short	0x0010
        /*0024*/ 	.byte	0x00, 0xf4, 0x21, 0x00


	//----- nvinfo : EIATTR_KPARAM_INFO
	.align		4
.L_13:
        /*0028*/ 	.byte	0x04, 0x17
        /*002a*/ 	.short	(.L_15 - .L_14)
.L_14:
        /*002c*/ 	.word	0x00000000
        /*0030*/ 	.short	0x0001
        /*0032*/ 	.short	0x0008
        /*0034*/ 	.byte	0x00, 0xf4, 0x21, 0x00


	//----- nvinfo : EIATTR_KPARAM_INFO
	.align		4
.L_15:
        /*0038*/ 	.byte	0x04, 0x17
        /*003a*/ 	.short	(.L_17 - .L_16)
.L_16:
        /*003c*/ 	.word	0x00000000
        /*0040*/ 	.short	0x0000
        /*0042*/ 	.short	0x0000
        /*0044*/ 	.byte	0x00, 0xf4, 0x21, 0x00


	//----- nvinfo : EIATTR_SPARSE_MMA_MASK
	.align		4
.L_17:
        /*0048*/ 	.byte	0x03, 0x50
        /*004a*/ 	.short	0x0000


	//----- nvinfo : EIATTR_MAXREG_COUNT
	.align		4
        /*004c*/ 	.byte	0x03, 0x1b
        /*004e*/ 	.short	0x00ff


	//----- nvinfo : EIATTR_EXIT_INSTR_OFFSETS
	.align		4
        /*0050*/ 	.byte	0x04, 0x1c
        /*0052*/ 	.short	(.L_19 - .L_18)


	//   ....[0]....
.L_18:
        /*0054*/ 	.word	0x00000300


	//   ....[1]....
        /*0058*/ 	.word	0x00000320


	//----- nvinfo : EIATTR_REQNTID
	.align		4
.L_19:
        /*005c*/ 	.byte	0x04, 0x10
        /*005e*/ 	.short	(.L_21 - .L_20)
.L_20:
        /*0060*/ 	.word	0x00000080
        /*0064*/ 	.word	0x00000001
        /*0068*/ 	.word	0x00000001


	//----- nvinfo : EIATTR_CBANK_PARAM_SIZE
	.align		4
.L_21:
        /*006c*/ 	.byte	0x03, 0x19
        /*006e*/ 	.short	0x001c


	//----- nvinfo : EIATTR_PARAM_CBANK
	.align		4
        /*0070*/ 	.byte	0x04, 0x0a
        /*0072*/ 	.short	(.L_23 - .L_22)
	.align		4
.L_22:
        /*0074*/ 	.word	index@(.nv.constant0.triton_poi_fused_convolution_relu_threshold_backward_19)
        /*0078*/ 	.short	0x0210
        /*007a*/ 	.short	0x001c


	//----- nvinfo : EIATTR_SW_WAR
	.align		4
.L_23:
        /*007c*/ 	.byte	0x04, 0x36
        /*007e*/ 	.short	(.L_25 - .L_24)
.L_24:
        /*0080*/ 	.word	0x00000008
.L_25:


//--------------------- .nv.callgraph             --------------------------
	.section	.nv.callgraph,"",@"SHT_CUDA_CALLGRAPH"
	.align	4
	.sectionentsize	8
	.align		4
        /*0000*/ 	.word	0x00000000
	.align		4
        /*0004*/ 	.word	0xffffffff
	.align		4
        /*0008*/ 	.word	0x00000000
	.align		4
        /*000c*/ 	.word	0xfffffffe
	.align		4
        /*0010*/ 	.word	0x00000000
	.align		4
        /*0014*/ 	.word	0xfffffffd
	.align		4
        /*0018*/ 	.word	0x00000000
	.align		4
        /*001c*/ 	.word	0xfffffffc


//--------------------- .text.triton_poi_fused_convolution_relu_threshold_backward_19 --------------------------
	.section	.text.triton_poi_fused_convolution_relu_threshold_backward_19,"ax",@progbits
	.align	128
        .global         triton_poi_fused_convolution_relu_threshold_backward_19
        .type           triton_poi_fused_convolution_relu_threshold_backward_19,@function
        .size           triton_poi_fused_convolution_relu_threshold_backward_19,(.L_x_1 - triton_poi_fused_convolution_relu_threshold_backward_19)
        .other          triton_poi_fused_convolution_relu_threshold_backward_19,@"STO_CUDA_ENTRY STV_DEFAULT"
triton_poi_fused_convolution_relu_threshold_backward_19:
.text.triton_poi_fused_convolution_relu_threshold_backward_19:
[----:B------:R-:W0:Y:S02]  /*0000*/  LDC R1, c[0x0][0x28] ;  /* 0x00000a00ff017b82 */ /* 0x000e240000000800 */
[----:B------:R-:W1:Y:S01]  /*0010*/  S2R R0, SR_TID.X ;  /* 0x0000000000007919 */ /* 0x000e620000002100 */
[----:B------:R-:W2:Y:S01]  /*0020*/  LDC.64 R12, c[0x0][0x218] ;  /* 0x00008600ff0c7b82 */ /* 0x000ea20000000a00 */
[----:B------:R-:W-:Y:S02]  /*0030*/  CS2R R8, SRZ ;  /* 0x0000000000087805 */ /* 0x000fe4000001ff00 */
[----:B------:R-:W-:Y:S01]  /*0040*/  CS2R R10, SRZ ;  /* 0x00000000000a7805 */ /* 0x000fe2000001ff00 */
[----:B------:R-:W3:Y:S01]  /*0050*/  S2R R3, SR_CTAID.X ;  /* 0x0000000000037919 */ /* 0x000ee20000002500 */
[----:B------:R-:W-:Y:S01]  /*0060*/  CS2R R6, SRZ ;  /* 0x0000000000067805 */ /* 0x000fe2000001ff00 */
[----:B------:R-:W-:Y:S01]  /*0070*/  ULDC.64 UR4, c[0x0][0x208] ;  /* 0x0000820000047ab9 */ /* 0x000fe20000000a00 */
[----:B------:R-:W-:Y:S01]  /*0080*/  ULDC.64 UR6, c[0x0][0x220] ;  /* 0x0000880000067ab9 */ /* 0x000fe20000000a00 */
[----:B-1----:R-:W-:-:S05]  /*0090*/  IMAD.SHL.U32 R0, R0, 0x4, RZ ;  /* 0x0000000400007824 */ /* 0x002fca00078e00ff */
[----:B------:R-:W-:-:S05]  /*00a0*/  LOP3.LUT R0, R0, 0x1fc, RZ, 0xc0, !PT ;  /* 0x000001fc00007812 */ /* 0x000fca00078ec0ff */
[----:B---3--:R-:W-:Y:S02]  /*00b0*/  IMAD R0, R3, 0x200, R0 ;  /* 0x0000020003007824 */ /* 0x008fe400078e0200 */
[----:B------:R-:W1:Y:S02]  /*00c0*/  LDC.64 R2, c[0x0][0x210] ;  /* 0x00008400ff027b82 */ /* 0x000e640000000a00 */
[C---:B------:R-:W-:Y:S01]  /*00d0*/  IMAD.HI R4, R0.reuse, 0x2aaaaaab, RZ ;  /* 0x2aaaaaab00047827 */ /* 0x040fe200078e02ff */
[----:B------:R-:W-:-:S04]  /*00e0*/  ISETP.GE.AND P0, PT, R0, 0x9300, PT ;  /* 0x000093000000780c */ /* 0x000fc80003f06270 */
[----:B------:R-:W-:-:S04]  /*00f0*/  SHF.R.U32.HI R5, RZ, 0x1f, R4 ;  /* 0x0000001fff057819 */ /* 0x000fc80000011604 */
[----:B------:R-:W-:-:S05]  /*0100*/  LEA.HI R5, R4, R5, RZ, 0x1b ;  /* 0x0000000504057211 */ /* 0x000fca00078fd8ff */
[----:B------:R-:W-:-:S04]  /*0110*/  IMAD R5, R5, -0xc0, R0 ;  /* 0xffffff4005057824 */ /* 0x000fc800078e0200 */
[----:B--2---:R-:W-:Y:S01]  /*0120*/  IMAD.WIDE R12, R5, 0x4, R12 ;  /* 0x00000004050c7825 */ /* 0x004fe200078e020c */
[----:B------:R-:W-:-:S03]  /*0130*/  CS2R R4, SRZ ;  /* 0x0000000000047805 */ /* 0x000fc6000001ff00 */
[----:B-1----:R-:W-:-:S03]  /*0140*/  IMAD.WIDE R2, R0, 0x4, R2 ;  /* 0x0000000400027825 */ /* 0x002fc600078e0202 */
[----:B------:R-:W2:Y:S04]  /*0150*/  @!P0 LDG.E.EL.128 R4, desc[UR4][R12.64] ;  /* 0x000000040c048981 */ /* 0x000ea8000c2e1d00 */
[----:B------:R-:W2:Y:S02]  /*0160*/  @!P0 LDG.E.128 R8, desc[UR4][R2.64] ;  /* 0x0000000402088981 */ /* 0x000ea4000c1e1d00 */
[----:B--2---:R-:W-:Y:S01]  /*0170*/  FSETP.GEU.AND P4, PT, R11, -R7, PT ;  /* 0x800000070b00720b */ /* 0x004fe20003f8e000 */
[----:B------:R-:W-:Y:S01]  /*0180*/  FADD R7, R7, R11 ;  /* 0x0000000b07077221 */ /* 0x000fe20000000000 */
[----:B------:R-:W-:Y:S01]  /*0190*/  FSETP.GEU.AND P3, PT, R10, -R6, PT ;  /* 0x800000060a00720b */ /* 0x000fe20003f6e000 */
[----:B------:R-:W-:Y:S01]  /*01a0*/  FADD R6, R6, R10 ;  /* 0x0000000a06067221 */ /* 0x000fe20000000000 */
[----:B------:R-:W-:Y:S01]  /*01b0*/  FSETP.GEU.AND P2, PT, R9, -R5, PT ;  /* 0x800000050900720b */ /* 0x000fe20003f4e000 */
[----:B------:R-:W-:Y:S01]  /*01c0*/  FADD R5, R5, R9 ;  /* 0x0000000905057221 */ /* 0x000fe20000000000 */
[----:B------:R-:W-:Y:S01]  /*01d0*/  FADD R9, R4, R8 ;  /* 0x0000000804097221 */ /* 0x000fe20000000000 */
[----:B------:R-:W-:-:S02]  /*01e0*/  FSETP.GEU.AND P1, PT, R8, -R4, PT ;  /* 0x800000040800720b */ /* 0x000fc40003f2e000 */
[----:B------:R-:W-:Y:S02]  /*01f0*/  FSEL R7, R7, RZ, P4 ;  /* 0x000000ff07077208 */ /* 0x000fe40002000000 */
[----:B------:R-:W-:Y:S02]  /*0200*/  FSEL R6, R6, RZ, P3 ;  /* 0x000000ff06067208 */ /* 0x000fe40001800000 */
[----:B------:R-:W-:Y:S02]  /*0210*/  FSEL R5, R5, RZ, P2 ;  /* 0x000000ff05057208 */ /* 0x000fe40001000000 */
[----:B------:R-:W-:Y:S02]  /*0220*/  FSEL R9, R9, RZ, P1 ;  /* 0x000000ff09097208 */ /* 0x000fe40000800000 */
[----:B------:R-:W-:Y:S02]  /*0230*/  FSETP.GTU.AND P4, PT, R7, RZ, PT ;  /* 0x000000ff0700720b */ /* 0x000fe40003f8c000 */
[----:B------:R-:W-:-:S02]  /*0240*/  FSETP.GTU.AND P3, PT, R6, RZ, PT ;  /* 0x000000ff0600720b */ /* 0x000fc40003f6c000 */
[----:B------:R-:W-:Y:S02]  /*0250*/  FSETP.GTU.AND P2, PT, R5, RZ, PT ;  /* 0x000000ff0500720b */ /* 0x000fe40003f4c000 */
[----:B------:R-:W-:Y:S02]  /*0260*/  FSETP.GTU.AND P1, PT, R9, RZ, PT ;  /* 0x000000ff0900720b */ /* 0x000fe40003f2c000 */
[----:B------:R-:W-:Y:S02]  /*0270*/  SEL R2, RZ, 0x1, P4 ;  /* 0x00000001ff027807 */ /* 0x000fe40002000000 */
[----:B------:R-:W-:Y:S02]  /*0280*/  SEL R3, RZ, 0x1, P3 ;  /* 0x00000001ff037807 */ /* 0x000fe40001800000 */
[----:B------:R-:W-:Y:S02]  /*0290*/  SEL R5, RZ, 0x1, P2 ;  /* 0x00000001ff057807 */ /* 0x000fe40001000000 */
[----:B------:R-:W-:-:S02]  /*02a0*/  SEL R6, RZ, 0x1, P1 ;  /* 0x00000001ff067807 */ /* 0x000fc40000800000 */
[----:B------:R-:W-:Y:S02]  /*02b0*/  PRMT R4, R3, 0x3340, R2 ;  /* 0x0000334003047816 */ /* 0x000fe40000000002 */
[----:B------:R-:W-:Y:S02]  /*02c0*/  IADD3 R2, P1, R0, UR6, RZ ;  /* 0x0000000600027c10 */ /* 0x000fe4000ff3e0ff */
[----:B------:R-:W-:Y:S02]  /*02d0*/  PRMT R5, R6, 0x3340, R5 ;  /* 0x0000334006057816 */ /* 0x000fe40000000005 */
[----:B------:R-:W-:Y:S02]  /*02e0*/  LEA.HI.X.SX32 R3, R0, UR7, 0x1, P1 ;  /* 0x0000000700037c11 */ /* 0x000fe400088f0eff */
[----:B------:R-:W-:Y:S01]  /*02f0*/  PRMT R5, R5, 0x5410, R4 ;  /* 0x0000541005057816 */ /* 0x000fe20000000004 */
[----:B------:R-:W-:Y:S06]  /*0300*/  @P0 EXIT ;  /* 0x000000000000094d */ /* 0x000fec0003800000 */
[----:B------:R-:W-:Y:S01]  /*0310*/  STG.E desc[UR4][R2.64], R5 ;  /* 0x0000000502007986 */ /* 0x000fe2000c101904 */
[----:B------:R-:W-:Y:S05]  /*0320*/  EXIT ;  /* 0x000000000000794d */ /* 0x000fea0003800000 */
.L_x_0:
[----:B------:R-:W-:-:S00]  /*0330*/  BRA `(.L_x_0) ;  /* 0xfffffffc00fc7947 */ /* 0x000fc0000383ffff */
[----:B------:R-:W-:-:S00]  /*0340*/  NOP ;  /* 0x0000000000007918 */ /* 0x000fc00000000000 */
        /* <DEDUP_REMOVED lines=11> */
.L_x_1:


//--------------------- .nv.constant0.triton_poi_fused_convolution_relu_threshold_backward_19 --------------------------
	.section	.nv.constant0.triton_poi_fused_convolution_relu_threshold_backward_19,"a",@progbits
	.sectionflags	@""
	.align	4
.nv.constant0.triton_poi_fused_convolution_relu_threshold_backward_19:
	.zero		556
